//
// Generated by NVIDIA NVVM Compiler
//
// Compiler Build ID: CL-36424714
// Cuda compilation tools, release 13.0, V13.0.88
// Based on NVVM 20.0.0
//

.version 9.0
.target sm_100
.address_size 64

	// .globl	_Z20generar_cadenas_cudaPc
.global .align 1 .b8 $str[4] = {65, 66, 67};

.visible .entry _Z20generar_cadenas_cudaPc(
	.param .u64 .ptr .align 1 _Z20generar_cadenas_cudaPc_param_0
)
{
	.reg .b16 	%rs<8>;
	.reg .b32 	%r<25>;
	.reg .b64 	%rd<12>;

	ld.param.u64 	%rd1, [_Z20generar_cadenas_cudaPc_param_0];
	mov.u32 	%r1, %ctaid.x;
	mov.u32 	%r2, %ntid.x;
	mov.u32 	%r3, %tid.x;
	mad.lo.s32 	%r4, %r1, %r2, %r3;
	shl.b32 	%r5, %r4, 2;
	cvta.to.global.u64 	%rd2, %rd1;
	mul.hi.s32 	%r6, %r4, 1431655766;
	shr.u32 	%r7, %r6, 31;
	add.s32 	%r8, %r6, %r7;
	mul.lo.s32 	%r9, %r8, 3;
	sub.s32 	%r10, %r4, %r9;
	cvt.s64.s32 	%rd3, %r10;
	mov.u64 	%rd4, $str;
	add.s64 	%rd5, %rd4, %rd3;
	ld.global.nc.u8 	%rs1, [%rd5];
	cvt.u16.u8 	%rs2, %rs1;
	cvt.s64.s32 	%rd6, %r5;
	add.s64 	%rd7, %rd2, %rd6;
	st.global.u8 	[%rd7+2], %rs2;
	mul.hi.s32 	%r11, %r8, 1431655766;
	shr.u32 	%r12, %r11, 31;
	add.s32 	%r13, %r11, %r12;
	mul.lo.s32 	%r14, %r13, 3;
	sub.s32 	%r15, %r8, %r14;
	cvt.s64.s32 	%rd8, %r15;
	add.s64 	%rd9, %rd4, %rd8;
	ld.global.nc.u8 	%rs3, [%rd9];
	cvt.u16.u8 	%rs4, %rs3;
	st.global.u8 	[%rd7+1], %rs4;
	mul.hi.s32 	%r16, %r4, 954437177;
	shr.u32 	%r17, %r16, 31;
	shr.s32 	%r18, %r16, 1;
	add.s32 	%r19, %r18, %r17;
	mul.hi.s32 	%r20, %r19, 1431655766;
	shr.u32 	%r21, %r20, 31;
	add.s32 	%r22, %r20, %r21;
	mul.lo.s32 	%r23, %r22, 3;
	sub.s32 	%r24, %r19, %r23;
	cvt.s64.s32 	%rd10, %r24;
	add.s64 	%rd11, %rd4, %rd10;
	ld.global.nc.u8 	%rs5, [%rd11];
	cvt.u16.u8 	%rs6, %rs5;
	st.global.u8 	[%rd7], %rs6;
	mov.b16 	%rs7, 0;
	st.global.u8 	[%rd7+3], %rs7;
	ret;

}


// ===== COMPILED SASS (sm_100) =====

	.target	sm_100

	.elftype	@"ET_EXEC"


//--------------------- .note.nv.tkinfo           --------------------------
	.section	.note.nv.tkinfo,"",@"SHT_NOTE"
	.sectionflags	@"SHF_NOTE_NV_TKINFO"
	.tkinfo
        /*0018*/ 	.word	0x00000002
        /*0030*/ 	.string	""
        /*0030*/ 	.string	"ptxas"
        /*0030*/ 	.string	"Cuda compilation tools, release 13.0, V13.0.88"
        /*0030*/ 	.string	"Build cuda_13.0.r13.0/compiler.36424714_0"
        /*0030*/ 	.string	"-arch sm_100 -m 64 "



//--------------------- .note.nv.cuinfo           --------------------------
	.section	.note.nv.cuinfo,"",@"SHT_NOTE"
	.sectionflags	@"SHF_NOTE_NV_CUINFO"
        /*0018*/ 	.short	0x0002
        /*001a*/ 	.short	0x0064
        /*001c*/ 	.short	0x0082
	.zero		2


//--------------------- .nv.info                  --------------------------
	.section	.nv.info,"",@"SHT_CUDA_INFO"
	.align	4


	//----- nvinfo : EIATTR_REGCOUNT
	.align		4
        /*0000*/ 	.byte	0x04, 0x2f
        /*0002*/ 	.short	(.L_2 - .L_1)
	.align		4
.L_1:
        /*0004*/ 	.word	index@(_Z20generar_cadenas_cudaPc)
        /*0008*/ 	.word	0x0000000c


	//----- nvinfo : EIATTR_FRAME_SIZE
	.align		4
.L_2:
        /*000c*/ 	.byte	0x04, 0x11
        /*000e*/ 	.short	(.L_4 - .L_3)
	.align		4
.L_3:
        /*0010*/ 	.word	index@(_Z20generar_cadenas_cudaPc)
        /*0014*/ 	.word	0x00000000


	//----- nvinfo : EIATTR_MIN_STACK_SIZE
	.align		4
.L_4:
        /*0018*/ 	.byte	0x04, 0x12
        /*001a*/ 	.short	(.L_6 - .L_5)
	.align		4
.L_5:
        /*001c*/ 	.word	index@(_Z20generar_cadenas_cudaPc)
        /*0020*/ 	.word	0x00000000
.L_6:


//--------------------- .nv.compat                --------------------------
	.section	.nv.compat,"",@"SHT_CUDA_COMPAT_INFO"
	.align	4
        /*0000*/ 	.byte	0x02, 0x09, 0x00, 0x00, 0x02, 0x02, 0x01, 0x00, 0x02, 0x05, 0x05, 0x00, 0x03, 0x07, 0x01, 0x01
        /*0010*/ 	.byte	0x02, 0x03, 0x00, 0x00, 0x02, 0x06, 0x01, 0x00, 0x04, 0x0b, 0x08, 0x00, 0x09, 0x00, 0x00, 0x00
        /*0020*/ 	.byte	0x00, 0x00, 0x00, 0x00


//--------------------- .nv.info._Z20generar_cadenas_cudaPc --------------------------
	.section	.nv.info._Z20generar_cadenas_cudaPc,"",@"SHT_CUDA_INFO"
	.sectionflags	@""
	.align	4


	//----- nvinfo : EIATTR_CUDA_API_VERSION
	.align		4
        /*0000*/ 	.byte	0x04, 0x37
        /*0002*/ 	.short	(.L_8 - .L_7)
.L_7:
        /*0004*/ 	.word	0x00000082


	//----- nvinfo : EIATTR_KPARAM_INFO
	.align		4
.L_8:
        /*0008*/ 	.byte	0x04, 0x17
        /*000a*/ 	.short	(.L_10 - .L_9)
.L_9:
        /*000c*/ 	.word	0x00000000
        /*0010*/ 	.short	0x0000
        /*0012*/ 	.short	0x0000
        /*0014*/ 	.byte	0x00, 0xf5, 0x21, 0x00


	//----- nvinfo : EIATTR_SPARSE_MMA_MASK
	.align		4
.L_10:
        /*0018*/ 	.byte	0x03, 0x50
        /*001a*/ 	.short	0x0000


	//----- nvinfo : EIATTR_MAXREG_COUNT
	.align		4
        /*001c*/ 	.byte	0x03, 0x1b
        /*001e*/ 	.short	0x00ff


	//----- nvinfo : EIATTR_MERCURY_ISA_VERSION
	.align		4
        /*0020*/ 	.byte	0x03, 0x5f
        /*0022*/ 	.short	0x0101


	//----- nvinfo : EIATTR_VRC_CTA_INIT_COUNT
	.align		4
        /*0024*/ 	.byte	0x02, 0x4a
	.zero		1
	.zero		1


	//----- nvinfo : EIATTR_EXIT_INSTR_OFFSETS
	.align		4
        /*0028*/ 	.byte	0x04, 0x1c
        /*002a*/ 	.short	(.L_12 - .L_11)


	//   ....[0]....
.L_11:
        /*002c*/ 	.word	0x00000240


	//----- nvinfo : EIATTR_CBANK_PARAM_SIZE
	.align		4
.L_12:
        /*0030*/ 	.byte	0x03, 0x19
        /*0032*/ 	.short	0x0008


	//----- nvinfo : EIATTR_PARAM_CBANK
	.align		4
        /*0034*/ 	.byte	0x04, 0x0a
        /*0036*/ 	.short	(.L_14 - .L_13)
	.align		4
.L_13:
        /*0038*/ 	.word	index@(.nv.constant0._Z20generar_cadenas_cudaPc)
        /*003c*/ 	.short	0x0380
        /*003e*/ 	.short	0x0008


	//----- nvinfo : EIATTR_SW_WAR
	.align		4
.L_14:
        /*0040*/ 	.byte	0x04, 0x36
        /*0042*/ 	.short	(.L_16 - .L_15)
.L_15:
        /*0044*/ 	.word	0x00000008
.L_16:


//--------------------- .nv.callgraph             --------------------------
	.section	.nv.callgraph,"",@"SHT_CUDA_CALLGRAPH"
	.align	4
	.sectionentsize	8
	.align		4
        /*0000*/ 	.word	0x00000000
	.align		4
        /*0004*/ 	.word	0xffffffff
	.align		4
        /*0008*/ 	.word	0x00000000
	.align		4
        /*000c*/ 	.word	0xfffffffe
	.align		4
        /*0010*/ 	.word	0x00000000
	.align		4
        /*0014*/ 	.word	0xfffffffd
	.align		4
        /*0018*/ 	.word	0x00000000
	.align		4
        /*001c*/ 	.word	0xfffffffc


//--------------------- .nv.constant4             --------------------------
	.section	.nv.constant4,"a",@progbits
	.align	8
	.align		8
.nv.constant4:
        /*0000*/ 	.dword	$str


//--------------------- .text._Z20generar_cadenas_cudaPc --------------------------
	.section	.text._Z20generar_cadenas_cudaPc,"ax",@progbits
	.align	128
        .global         _Z20generar_cadenas_cudaPc
        .type           _Z20generar_cadenas_cudaPc,@function
        .size           _Z20generar_cadenas_cudaPc,(.L_x_1 - _Z20generar_cadenas_cudaPc)
        .other          _Z20generar_cadenas_cudaPc,@"STO_CUDA_ENTRY STV_DEFAULT"
_Z20generar_cadenas_cudaPc:
.text._Z20generar_cadenas_cudaPc:
[----:B------:R-:W-:Y:S01]  /*0000*/  LDC R1, c[0x0][0x37c] ;  /* 0x0000df00ff017b82 */ /* 0x000fe20000000800 */
[----:B------:R-:W0:Y:S07]  /*0010*/  S2R R3, SR_TID.X ;  /* 0x0000000000037919 */ /* 0x000e2e0000002100 */
[----:B------:R-:W0:Y:S01]  /*0020*/  S2UR UR4, SR_CTAID.X ;  /* 0x00000000000479c3 */ /* 0x000e220000002500 */
[----:B------:R-:W1:Y:S07]  /*0030*/  LDCU.64 UR6, c[0x4][URZ] ;  /* 0x01000000ff0677ac */ /* 0x000e6e0008000a00 */
[----:B------:R-:W0:Y:S02]  /*0040*/  LDC R0, c[0x0][0x360] ;  /* 0x0000d800ff007b82 */ /* 0x000e240000000800 */
[----:B0-----:R-:W-:Y:S01]  /*0050*/  IMAD R0, R0, UR4, R3 ;  /* 0x0000000400007c24 */ /* 0x001fe2000f8e0203 */
[----:B------:R-:W0:Y:S03]  /*0060*/  LDCU.64 UR4, c[0x0][0x358] ;  /* 0x00006b00ff0477ac */ /* 0x000e260008000a00 */
[----:B------:R-:W-:-:S04]  /*0070*/  IMAD.HI R4, R0, 0x38e38e39, RZ ;  /* 0x38e38e3900047827 */ /* 0x000fc800078e02ff */
[----:B------:R-:W-:Y:S01]  /*0080*/  IMAD.HI R2, R0, 0x55555556, RZ ;  /* 0x5555555600027827 */ /* 0x000fe200078e02ff */
[----:B------:R-:W-:-:S04]  /*0090*/  SHF.R.S32.HI R5, RZ, 0x1, R4 ;  /* 0x00000001ff057819 */ /* 0x000fc80000011404 */
[----:B------:R-:W-:Y:S02]  /*00a0*/  LEA.HI R3, R2, R2, RZ, 0x1 ;  /* 0x0000000202037211 */ /* 0x000fe400078f08ff */
[----:B------:R-:W-:-:S03]  /*00b0*/  LEA.HI R5, R4, R5, RZ, 0x1 ;  /* 0x0000000504057211 */ /* 0x000fc600078f08ff */
[----:B------:R-:W-:-:S04]  /*00c0*/  IMAD.HI R2, R3, 0x55555556, RZ ;  /* 0x5555555603027827 */ /* 0x000fc800078e02ff */
[----:B------:R-:W-:Y:S01]  /*00d0*/  IMAD.HI R4, R5, 0x55555556, RZ ;  /* 0x5555555605047827 */ /* 0x000fe200078e02ff */
[----:B------:R-:W-:-:S03]  /*00e0*/  LEA.HI R2, R2, R2, RZ, 0x1 ;  /* 0x0000000202027211 */ /* 0x000fc600078f08ff */
[----:B------:R-:W-:Y:S01]  /*00f0*/  IMAD R7, R3, -0x3, R0 ;  /* 0xfffffffd03077824 */ /* 0x000fe200078e0200 */
[----:B------:R-:W-:Y:S01]  /*0100*/  LEA.HI R4, R4, R4, RZ, 0x1 ;  /* 0x0000000404047211 */ /* 0x000fe200078f08ff */
[----:B------:R-:W-:-:S04]  /*0110*/  IMAD R2, R2, -0x3, R3 ;  /* 0xfffffffd02027824 */ /* 0x000fc800078e0203 */
[----:B------:R-:W-:Y:S01]  /*0120*/  IMAD R3, R4, -0x3, R5 ;  /* 0xfffffffd04037824 */ /* 0x000fe200078e0205 */
[C---:B-1----:R-:W-:Y:S02]  /*0130*/  IADD3 R4, P1, PT, R7.reuse, UR6, RZ ;  /* 0x0000000607047c10 */ /* 0x042fe4000ff3e0ff */
[C---:B------:R-:W-:Y:S02]  /*0140*/  IADD3 R6, P0, PT, R2.reuse, UR6, RZ ;  /* 0x0000000602067c10 */ /* 0x040fe4000ff1e0ff */
[----:B------:R-:W-:Y:S02]  /*0150*/  LEA.HI.X.SX32 R5, R7, UR7, 0x1, P1 ;  /* 0x0000000707057c11 */ /* 0x000fe400088f0eff */
[C---:B------:R-:W-:Y:S02]  /*0160*/  IADD3 R8, P1, PT, R3.reuse, UR6, RZ ;  /* 0x0000000603087c10 */ /* 0x040fe4000ff3e0ff */
[----:B------:R-:W-:Y:S02]  /*0170*/  LEA.HI.X.SX32 R7, R2, UR7, 0x1, P0 ;  /* 0x0000000702077c11 */ /* 0x000fe400080f0eff */
[----:B------:R-:W-:Y:S01]  /*0180*/  LEA.HI.X.SX32 R9, R3, UR7, 0x1, P1 ;  /* 0x0000000703097c11 */ /* 0x000fe200088f0eff */
[----:B0-----:R-:W2:Y:S01]  /*0190*/  LDG.E.U8.CONSTANT R5, desc[UR4][R4.64] ;  /* 0x0000000404057981 */ /* 0x001ea2000c1e9100 */
[----:B------:R-:W0:Y:S03]  /*01a0*/  LDCU.64 UR6, c[0x0][0x380] ;  /* 0x00007000ff0677ac */ /* 0x000e260008000a00 */
[----:B------:R-:W3:Y:S04]  /*01b0*/  LDG.E.U8.CONSTANT R7, desc[UR4][R6.64] ;  /* 0x0000000406077981 */ /* 0x000ee8000c1e9100 */
[----:B------:R-:W4:Y:S01]  /*01c0*/  LDG.E.U8.CONSTANT R9, desc[UR4][R8.64] ;  /* 0x0000000408097981 */ /* 0x000f22000c1e9100 */
[----:B------:R-:W-:-:S05]  /*01d0*/  IMAD.SHL.U32 R0, R0, 0x4, RZ ;  /* 0x0000000400007824 */ /* 0x000fca00078e00ff */
[----:B0-----:R-:W-:-:S04]  /*01e0*/  IADD3 R2, P0, PT, R0, UR6, RZ ;  /* 0x0000000600027c10 */ /* 0x001fc8000ff1e0ff */
[----:B------:R-:W-:-:S05]  /*01f0*/  LEA.HI.X.SX32 R3, R0, UR7, 0x1, P0 ;  /* 0x0000000700037c11 */ /* 0x000fca00080f0eff */
[----:B------:R-:W-:Y:S04]  /*0200*/  STG.E.U8 desc[UR4][R2.64+0x3], RZ ;  /* 0x000003ff02007986 */ /* 0x000fe8000c101104 */
[----:B--2---:R-:W-:Y:S04]  /*0210*/  STG.E.U8 desc[UR4][R2.64+0x2], R5 ;  /* 0x0000020502007986 */ /* 0x004fe8000c101104 */
[----:B---3--:R-:W-:Y:S04]  /*0220*/  STG.E.U8 desc[UR4][R2.64+0x1], R7 ;  /* 0x0000010702007986 */ /* 0x008fe8000c101104 */
[----:B----4-:R-:W-:Y:S01]  /*0230*/  STG.E.U8 desc[UR4][R2.64], R9 ;  /* 0x0000000902007986 */ /* 0x010fe2000c101104 */
[----:B------:R-:W-:Y:S05]  /*0240*/  EXIT ;  /* 0x000000000000794d */ /* 0x000fea0003800000 */
.L_x_0:
[----:B------:R-:W-:-:S00]  /*0250*/  BRA `(.L_x_0) ;  /* 0xfffffffc00fc7947 */ /* 0x000fc0000383ffff */
[----:B------:R-:W-:-:S00]  /*0260*/  NOP ;  /* 0x0000000000007918 */ /* 0x000fc00000000000 */
        /* <DEDUP_REMOVED lines=9> */
.L_x_1:


//--------------------- .nv.global.init           --------------------------
	.section	.nv.global.init,"aw",@progbits
.nv.global.init:
	.type		$str,@object
	.size		$str,(.L_0 - $str)
$str:
        /*0000*/ 	.byte	0x41, 0x42, 0x43, 0x00
.L_0:


//--------------------- .nv.shared.reserved.0     --------------------------
	.section	.nv.shared.reserved.0,"aw",@nobits
	.weak		__nv_reservedSMEM_offset_0_alias
	.size		__nv_reservedSMEM_offset_0_alias, 0, 64
	.other		__nv_reservedSMEM_offset_0_alias,@"STO_CUDA_RESERVED_SHARED STV_DEFAULT"
__nv_reservedSMEM_offset_0_alias:
	.zero		0
	.zero		64


//--------------------- .nv.constant0._Z20generar_cadenas_cudaPc --------------------------
	.section	.nv.constant0._Z20generar_cadenas_cudaPc,"a",@progbits
	.sectionflags	@""
	.align	4
.nv.constant0._Z20generar_cadenas_cudaPc:
	.zero		904


//--------------------- SYMBOLS --------------------------

	.type		.nv.reservedSmem.offset0,@object
	.size		.nv.reservedSmem.offset0,0x4
